	.headerflags	@"EF_CUDA_TEXMODE_UNIFIED EF_CUDA_64BIT_ADDRESS EF_CUDA_SM89 EF_CUDA_VIRTUAL_SM(EF_CUDA_SM89)"
	.elftype	@"ET_EXEC"


//--------------------- .nv.info                  --------------------------
	.section	.nv.info,"",@"SHT_CUDA_INFO"
	.align	4


	//----- nvinfo : EIATTR_REGCOUNT
	.align		4
        /*0000*/ 	.byte	0x04, 0x2f
        /*0002*/ 	.short	(.L_2 - .L_1)
	.align		4
.L_1:
        /*0004*/ 	.word	index@(triton__0d1d2d3d4de5de)
        /*0008*/ 	.word	0x00000017


	//----- nvinfo : EIATTR_MAX_STACK_SIZE
	.align		4
.L_2:
        /*000c*/ 	.byte	0x04, 0x23
        /*000e*/ 	.short	(.L_4 - .L_3)
	.align		4
.L_3:
        /*0010*/ 	.word	index@(triton__0d1d2d3d4de5de)
        /*0014*/ 	.word	0x00000000


	//----- nvinfo : EIATTR_MIN_STACK_SIZE
	.align		4
.L_4:
        /*0018*/ 	.byte	0x04, 0x12
        /*001a*/ 	.short	(.L_6 - .L_5)
	.align		4
.L_5:
        /*001c*/ 	.word	index@(triton__0d1d2d3d4de5de)
        /*0020*/ 	.word	0x00000000


	//----- nvinfo : EIATTR_FRAME_SIZE
	.align		4
.L_6:
        /*0024*/ 	.byte	0x04, 0x11
        /*0026*/ 	.short	(.L_8 - .L_7)
	.align		4
.L_7:
        /*0028*/ 	.word	index@(triton__0d1d2d3d4de5de)
        /*002c*/ 	.word	0x00000000
.L_8:


//--------------------- .nv.info.triton__0d1d2d3d4de5de --------------------------
	.section	.nv.info.triton__0d1d2d3d4de5de,"",@"SHT_CUDA_INFO"
	.align	4


	//----- nvinfo : EIATTR_CUDA_API_VERSION
	.align		4
        /*0000*/ 	.byte	0x04, 0x37
        /*0002*/ 	.short	(.L_10 - .L_9)
.L_9:
        /*0004*/ 	.word	0x0000007b


	//----- nvinfo : EIATTR_PARAM_CBANK
	.align		4
.L_10:
        /*0008*/ 	.byte	0x04, 0x0a
        /*000a*/ 	.short	(.L_12 - .L_11)
	.align		4
.L_11:
        /*000c*/ 	.word	index@(.nv.constant0.triton__0d1d2d3d4de5de)
        /*0010*/ 	.short	0x0160
        /*0012*/ 	.short	0x0028


	//----- nvinfo : EIATTR_CBANK_PARAM_SIZE
	.align		4
.L_12:
        /*0014*/ 	.byte	0x03, 0x19
        /*0016*/ 	.short	0x0028


	//----- nvinfo : EIATTR_KPARAM_INFO
	.align		4
        /*0018*/ 	.byte	0x04, 0x17
        /*001a*/ 	.short	(.L_14 - .L_13)
.L_13:
        /*001c*/ 	.word	0x00000000
        /*0020*/ 	.short	0x0005
        /*0022*/ 	.short	0x0024
        /*0024*/ 	.byte	0x00, 0xf0, 0x11, 0x00


	//----- nvinfo : EIATTR_KPARAM_INFO
	.align		4
.L_14:
        /*0028*/ 	.byte	0x04, 0x17
        /*002a*/ 	.short	(.L_16 - .L_15)
.L_15:
        /*002c*/ 	.word	0x00000000
        /*0030*/ 	.short	0x0004
        /*0032*/ 	.short	0x0020
        /*0034*/ 	.byte	0x00, 0xf0, 0x11, 0x00


	//----- nvinfo : EIATTR_KPARAM_INFO
	.align		4
.L_16:
        /*0038*/ 	.byte	0x04, 0x17
        /*003a*/ 	.short	(.L_18 - .L_17)
.L_17:
        /*003c*/ 	.word	0x00000000
        /*0040*/ 	.short	0x0003
        /*0042*/ 	.short	0x0018
        /*0044*/ 	.byte	0x00, 0xf0, 0x21, 0x00


	//----- nvinfo : EIATTR_KPARAM_INFO
	.align		4
.L_18:
        /*0048*/ 	.byte	0x04, 0x17
        /*004a*/ 	.short	(.L_20 - .L_19)
.L_19:
        /*004c*/ 	.word	0x00000000
        /*0050*/ 	.short	0x0002
        /*0052*/ 	.short	0x0010
        /*0054*/ 	.byte	0x00, 0xf0, 0x21, 0x00


	//----- nvinfo : EIATTR_KPARAM_INFO
	.align		4
.L_20:
        /*0058*/ 	.byte	0x04, 0x17
        /*005a*/ 	.short	(.L_22 - .L_21)
.L_21:
        /*005c*/ 	.word	0x00000000
        /*0060*/ 	.short	0x0001
        /*0062*/ 	.short	0x0008
        /*0064*/ 	.byte	0x00, 0xf0, 0x21, 0x00


	//----- nvinfo : EIATTR_KPARAM_INFO
	.align		4
.L_22:
        /*0068*/ 	.byte	0x04, 0x17
        /*006a*/ 	.short	(.L_24 - .L_23)
.L_23:
        /*006c*/ 	.word	0x00000000
        /*0070*/ 	.short	0x0000
        /*0072*/ 	.short	0x0000
        /*0074*/ 	.byte	0x00, 0xf0, 0x21, 0x00


	//----- nvinfo : EIATTR_MAXREG_COUNT
	.align		4
.L_24:
        /*0078*/ 	.byte	0x03, 0x1b
        /*007a*/ 	.short	0x00ff


	//----- nvinfo : EIATTR_COOP_GROUP_MASK_REGIDS
	.align		4
        /*007c*/ 	.byte	0x04, 0x29
        /*007e*/ 	.short	(.L_26 - .L_25)


	//   ....[0]....
.L_25:
        /*0080*/ 	.word	0xffffffff


	//   ....[1]....
        /*0084*/ 	.word	0xffffffff


	//   ....[2]....
        /*0088*/ 	.word	0xffffffff


	//   ....[3]....
        /*008c*/ 	.word	0xffffffff


	//   ....[4]....
        /*0090*/ 	.word	0xffffffff


	//   ....[5]....
        /*0094*/ 	.word	0xffffffff


	//   ....[6]....
        /*0098*/ 	.word	0xffffffff


	//   ....[7]....
        /*009c*/ 	.word	0xffffffff


	//   ....[8]....
        /*00a0*/ 	.word	0xffffffff


	//   ....[9]....
        /*00a4*/ 	.word	0xffffffff


	//   ....[10]....
        /*00a8*/ 	.word	0xffffffff


	//   ....[11]....
        /*00ac*/ 	.word	0xffffffff


	//   ....[12]....
        /*00b0*/ 	.word	0xffffffff


	//   ....[13]....
        /*00b4*/ 	.word	0xffffffff


	//   ....[14]....
        /*00b8*/ 	.word	0xffffffff


	//   ....[15]....
        /*00bc*/ 	.word	0xffffffff


	//----- nvinfo : EIATTR_COOP_GROUP_INSTR_OFFSETS
	.align		4
.L_26:
        /*00c0*/ 	.byte	0x04, 0x28
        /*00c2*/ 	.short	(.L_28 - .L_27)


	//   ....[0]....
.L_27:
        /*00c4*/ 	.word	0x00000900


	//   ....[1]....
        /*00c8*/ 	.word	0x00000940


	//   ....[2]....
        /*00cc*/ 	.word	0x00000980


	//   ....[3]....
        /*00d0*/ 	.word	0x000009c0


	//   ....[4]....
        /*00d4*/ 	.word	0x00000a10


	//   ....[5]....
        /*00d8*/ 	.word	0x00000a90


	//   ....[6]....
        /*00dc*/ 	.word	0x00000af0


	//   ....[7]....
        /*00e0*/ 	.word	0x00000b40


	//   ....[8]....
        /*00e4*/ 	.word	0x00000d80


	//   ....[9]....
        /*00e8*/ 	.word	0x00000da0


	//   ....[10]....
        /*00ec*/ 	.word	0x00000dc0


	//   ....[11]....
        /*00f0*/ 	.word	0x00000de0


	//   ....[12]....
        /*00f4*/ 	.word	0x00000e00


	//   ....[13]....
        /*00f8*/ 	.word	0x00000e70


	//   ....[14]....
        /*00fc*/ 	.word	0x00000e90


	//   ....[15]....
        /*0100*/ 	.word	0x00000ec0


	//----- nvinfo : EIATTR_EXIT_INSTR_OFFSETS
	.align		4
.L_28:
        /*0104*/ 	.byte	0x04, 0x1c
        /*0106*/ 	.short	(.L_30 - .L_29)


	//   ....[0]....
.L_29:
        /*0108*/ 	.word	0x000010b0


	//   ....[1]....
        /*010c*/ 	.word	0x000010d0


	//----- nvinfo : EIATTR_MAX_THREADS
	.align		4
.L_30:
        /*0110*/ 	.byte	0x04, 0x05
        /*0112*/ 	.short	(.L_32 - .L_31)
.L_31:
        /*0114*/ 	.word	0x00000100
        /*0118*/ 	.word	0x00000001
        /*011c*/ 	.word	0x00000001


	//----- nvinfo : EIATTR_CRS_STACK_SIZE
	.align		4
.L_32:
        /*0120*/ 	.byte	0x04, 0x1e
        /*0122*/ 	.short	(.L_34 - .L_33)
.L_33:
        /*0124*/ 	.word	0x00000000
.L_34:


//--------------------- .nv.rel.action            --------------------------
	.section	.nv.rel.action,"",@"SHT_CUDA_RELOCINFO"
	.align	8
	.sectionentsize	8
        /*0000*/ 	.byte	0x73, 0x00, 0x00, 0x00, 0x00, 0x00, 0x00, 0x00, 0x00, 0x00, 0x00, 0x11, 0x25, 0x00, 0x05, 0x36


//--------------------- .nv.constant0.triton__0d1d2d3d4de5de --------------------------
	.section	.nv.constant0.triton__0d1d2d3d4de5de,"a",@progbits
	.align	4
.nv.constant0.triton__0d1d2d3d4de5de:
	.zero		392


//--------------------- .text.triton__0d1d2d3d4de5de --------------------------
	.section	.text.triton__0d1d2d3d4de5de,"ax",@progbits
	.sectionflags	@"SHF_BARRIERS=1"
	.sectioninfo	@"SHI_REGISTERS=23"
	.align	128
        .global         triton__0d1d2d3d4de5de
        .type           triton__0d1d2d3d4de5de,@function
        .size           triton__0d1d2d3d4de5de,(.L_x_13 - triton__0d1d2d3d4de5de)
        .other          triton__0d1d2d3d4de5de,@"STO_CUDA_ENTRY STV_DEFAULT"
triton__0d1d2d3d4de5de:
.text.triton__0d1d2d3d4de5de:
[----:B------:R-:W-:-:S02]  /*0000*/  MOV R1, c[0x0][0x28] ;  /* 0x00000a0000017a02 */ /* 0x000fc40000000f00 */
[----:B------:R-:W0:Y:S01]  /*0010*/  S2R R4, SR_TID.X ;  /* 0x0000000000047919 */ /* 0x000e220000002100 */
[----:B------:R-:W-:Y:S01]  /*0020*/  MOV R6, 0x2 ;  /* 0x0000000200067802 */ /* 0x000fe20000000f00 */
[----:B------:R-:W-:Y:S02]  /*0030*/  ULDC.64 UR4, c[0x0][0x118] ;  /* 0x0000460000047ab9 */ /* 0x000fe40000000a00 */
[----:B------:R-:W1:Y:S01]  /*0040*/  S2R R2, SR_CTAID.X ;  /* 0x0000000000027919 */ /* 0x000e620000002500 */
[----:B0-----:R-:W-:-:S04]  /*0050*/  LOP3.LUT R12, R4, 0xff, RZ, 0xc0, !PT ;  /* 0x000000ff040c7812 */ /* 0x001fc800078ec0ff */
[----:B------:R-:W-:-:S04]  /*0060*/  SHF.L.U32 R5, R12, 0x2, RZ ;  /* 0x000000020c057819 */ /* 0x000fc800000006ff */
[----:B-1----:R-:W-:-:S05]  /*0070*/  LEA R3, R2, R5, 0xa ;  /* 0x0000000502037211 */ /* 0x002fca00078e50ff */
[----:B------:R-:W-:-:S06]  /*0080*/  IMAD.WIDE R6, R3, R6, c[0x0][0x160] ;  /* 0x0000580003067625 */ /* 0x000fcc00078e0206 */
[----:B------:R-:W2:Y:S01]  /*0090*/  LDG.E.64 R6, [R6.64] ;  /* 0x0000000406067981 */ /* 0x000ea2000c1e1b00 */
[----:B------:R-:W-:Y:S01]  /*00a0*/  BSSY B0, `(.L_x_0) ;  /* 0x0000022000007945 */ /* 0x000fe20003800000 */
[----:B--2---:R-:W-:Y:S01]  /*00b0*/  SHF.L.U32 R0, R6, 0x10, RZ ;  /* 0x0000001006007819 */ /* 0x004fe200000006ff */
[C---:B------:R-:W-:Y:S01]  /*00c0*/  IMAD.U32 R9, R7.reuse, 0x10000, RZ ;  /* 0x0001000007097824 */ /* 0x040fe200078e00ff */
[----:B------:R-:W-:-:S03]  /*00d0*/  PRMT R8, R7, 0x7632, R8 ;  /* 0x0000763207087816 */ /* 0x000fc60000000008 */
[----:B------:R-:W-:Y:S01]  /*00e0*/  FMUL R0, R0, 0.0625 ;  /* 0x3d80000000007820 */ /* 0x000fe20000400000 */
[----:B------:R-:W-:-:S03]  /*00f0*/  SHF.L.U32 R8, R8, 0x10, RZ ;  /* 0x0000001008087819 */ /* 0x000fc600000006ff */
[----:B------:R-:W-:Y:S01]  /*0100*/  FMUL R10, R0, 0.019999999552965164185 ;  /* 0x3ca3d70a000a7820 */ /* 0x000fe20000400000 */
[----:B------:R-:W-:Y:S01]  /*0110*/  PRMT R0, R6, 0x7632, R0 ;  /* 0x0000763206007816 */ /* 0x000fe20000000000 */
[----:B------:R-:W-:Y:S01]  /*0120*/  FMUL R6, R9, 0.0625 ;  /* 0x3d80000009067820 */ /* 0x000fe20000400000 */
[----:B------:R-:W-:Y:S01]  /*0130*/  FMUL R8, R8, 0.0625 ;  /* 0x3d80000008087820 */ /* 0x000fe20000400000 */
[----:B------:R-:W-:Y:S01]  /*0140*/  FADD.FTZ R11, |R10|, -RZ ;  /* 0x800000ff0a0b7221 */ /* 0x000fe20000010200 */
[----:B------:R-:W-:Y:S01]  /*0150*/  SHF.L.U32 R0, R0, 0x10, RZ ;  /* 0x0000001000007819 */ /* 0x000fe200000006ff */
[----:B------:R-:W-:-:S03]  /*0160*/  FMUL R6, R6, 0.019999999552965164185 ;  /* 0x3ca3d70a06067820 */ /* 0x000fc60000400000 */
[----:B------:R-:W-:Y:S01]  /*0170*/  FSETP.GE.AND P0, PT, R11, 0.60000002384185791016, PT ;  /* 0x3f19999a0b00780b */ /* 0x000fe20003f06000 */
[----:B------:R-:W-:-:S04]  /*0180*/  FMUL R0, R0, 0.0625 ;  /* 0x3d80000000007820 */ /* 0x000fc80000400000 */
[----:B------:R-:W-:-:S08]  /*0190*/  FMUL R9, R0, 0.019999999552965164185 ;  /* 0x3ca3d70a00097820 */ /* 0x000fd00000400000 */
[----:B------:R-:W-:Y:S05]  /*01a0*/  @!P0 BRA `(.L_x_1) ;  /* 0x000000a000008947 */ /* 0x000fea0003800000 */
[C---:B------:R-:W-:Y:S01]  /*01b0*/  FMUL R0, R11.reuse, 2.8853900432586669922 ;  /* 0x4038aa3b0b007820 */ /* 0x040fe20000400000 */
[----:B------:R-:W-:Y:S02]  /*01c0*/  MOV R14, 0x3f800000 ;  /* 0x3f800000000e7802 */ /* 0x000fe40000000f00 */
[----:B------:R-:W-:-:S03]  /*01d0*/  FSETP.GE.AND P0, PT, R11, 9.010913848876953125, PT ;  /* 0x41102cb40b00780b */ /* 0x000fc60003f06000 */
[----:B------:R-:W0:Y:S02]  /*01e0*/  MUFU.EX2 R0, R0 ;  /* 0x0000000000007308 */ /* 0x000e240000000800 */
[----:B0-----:R-:W-:-:S06]  /*01f0*/  FADD R13, R0, 1 ;  /* 0x3f800000000d7421 */ /* 0x001fcc0000000000 */
[----:B------:R-:W0:Y:S02]  /*0200*/  MUFU.RCP R13, R13 ;  /* 0x0000000d000d7308 */ /* 0x000e240000001000 */
[----:B0-----:R-:W-:-:S05]  /*0210*/  FFMA.FTZ R7, R13, -2, R14 ;  /* 0xc00000000d077823 */ /* 0x001fca000001000e */
[----:B------:R-:W-:-:S04]  /*0220*/  FSEL R7, R7, 1, !P0 ;  /* 0x3f80000007077808 */ /* 0x000fc80004000000 */
[----:B------:R-:W-:Y:S01]  /*0230*/  LOP3.LUT R7, R7, 0x80000000, R10, 0xf8, !PT ;  /* 0x8000000007077812 */ /* 0x000fe200078ef80a */
[----:B------:R-:W-:Y:S05]  /*0240*/  BRA `(.L_x_2) ;  /* 0x0000007000007947 */ /* 0x000fea0003800000 */
.L_x_1:
[----:B------:R-:W-:Y:S01]  /*0250*/  IMAD.MOV.U32 R0, RZ, RZ, 0x3c80f082 ;  /* 0x3c80f082ff007424 */ /* 0x000fe200078e00ff */
[----:B------:R-:W-:-:S04]  /*0260*/  FMUL R7, R10, R10 ;  /* 0x0000000a0a077220 */ /* 0x000fc80000400000 */
[----:B------:R-:W-:-:S04]  /*0270*/  FFMA.FTZ R0, R7, R0, -0.052303962409496307373 ;  /* 0xbd563cae07007423 */ /* 0x000fc80000010000 */
[----:B------:R-:W-:-:S04]  /*0280*/  FFMA.FTZ R0, R7, R0, 0.1331529766321182251 ;  /* 0x3e08594107007423 */ /* 0x000fc80000010000 */
[----:B------:R-:W-:-:S04]  /*0290*/  FFMA.FTZ R0, R7, R0, -0.33332768082618713379 ;  /* 0xbeaaa9ed07007423 */ /* 0x000fc80000010000 */
[----:B------:R-:W-:-:S04]  /*02a0*/  FFMA.FTZ R7, R7, R0, RZ ;  /* 0x0000000007077223 */ /* 0x000fc800000100ff */
[----:B------:R-:W-:-:S02]  /*02b0*/  FFMA.FTZ R7, R10, R7, R10 ;  /* 0x000000070a077223 */ /* 0x000fc4000001000a */
.L_x_2:
[----:B------:R-:W-:Y:S05]  /*02c0*/  BSYNC B0 ;  /* 0x0000000000007941 */ /* 0x000fea0003800000 */
.L_x_0:
[----:B------:R-:W-:Y:S01]  /*02d0*/  FADD.FTZ R13, |R9|, -RZ ;  /* 0x800000ff090d7221 */ /* 0x000fe20000010200 */
[----:B------:R-:W-:Y:S01]  /*02e0*/  BSSY B0, `(.L_x_3) ;  /* 0x0000015000007945 */ /* 0x000fe20003800000 */
[----:B------:R-:W-:-:S03]  /*02f0*/  FMUL R8, R8, 0.019999999552965164185 ;  /* 0x3ca3d70a08087820 */ /* 0x000fc60000400000 */
[----:B------:R-:W-:-:S13]  /*0300*/  FSETP.GE.AND P0, PT, R13, 0.60000002384185791016, PT ;  /* 0x3f19999a0d00780b */ /* 0x000fda0003f06000 */
        /* <DEDUP_REMOVED lines=11> */
.L_x_4:
[----:B------:R-:W-:Y:S01]  /*03c0*/  MOV R0, 0x3c80f082 ;  /* 0x3c80f08200007802 */ /* 0x000fe20000000f00 */
[----:B------:R-:W-:-:S04]  /*03d0*/  FMUL R11, R9, R9 ;  /* 0x00000009090b7220 */ /* 0x000fc80000400000 */
[----:B------:R-:W-:-:S04]  /*03e0*/  FFMA.FTZ R0, R11, R0, -0.052303962409496307373 ;  /* 0xbd563cae0b007423 */ /* 0x000fc80000010000 */
[----:B------:R-:W-:-:S04]  /*03f0*/  FFMA.FTZ R0, R11, R0, 0.1331529766321182251 ;  /* 0x3e0859410b007423 */ /* 0x000fc80000010000 */
[----:B------:R-:W-:-:S04]  /*0400*/  FFMA.FTZ R0, R11, R0, -0.33332768082618713379 ;  /* 0xbeaaa9ed0b007423 */ /* 0x000fc80000010000 */
[----:B------:R-:W-:-:S04]  /*0410*/  FFMA.FTZ R0, R11, R0, RZ ;  /* 0x000000000b007223 */ /* 0x000fc800000100ff */
[----:B------:R-:W-:-:S02]  /*0420*/  FFMA.FTZ R9, R9, R0, R9 ;  /* 0x0000000009097223 */ /* 0x000fc40000010009 */
.L_x_5:
[----:B------:R-:W-:Y:S05]  /*0430*/  BSYNC B0 ;  /* 0x0000000000007941 */ /* 0x000fea0003800000 */
.L_x_3:
[----:B------:R-:W-:Y:S01]  /*0440*/  FADD.FTZ R13, |R6|, -RZ ;  /* 0x800000ff060d7221 */ /* 0x000fe20000010200 */
[----:B------:R-:W-:Y:S04]  /*0450*/  BSSY B0, `(.L_x_6) ;  /* 0x0000014000007945 */ /* 0x000fe80003800000 */
        /* <DEDUP_REMOVED lines=12> */
.L_x_7:
[----:B------:R-:W-:Y:S01]  /*0520*/  IMAD.MOV.U32 R0, RZ, RZ, 0x3c80f082 ;  /* 0x3c80f082ff007424 */ /* 0x000fe200078e00ff */
[----:B------:R-:W-:-:S04]  /*0530*/  FMUL R11, R6, R6 ;  /* 0x00000006060b7220 */ /* 0x000fc80000400000 */
[----:B------:R-:W-:-:S04]  /*0540*/  FFMA.FTZ R0, R11, R0, -0.052303962409496307373 ;  /* 0xbd563cae0b007423 */ /* 0x000fc80000010000 */
[----:B------:R-:W-:-:S04]  /*0550*/  FFMA.FTZ R0, R11, R0, 0.1331529766321182251 ;  /* 0x3e0859410b007423 */ /* 0x000fc80000010000 */
[----:B------:R-:W-:-:S04]  /*0560*/  FFMA.FTZ R0, R11, R0, -0.33332768082618713379 ;  /* 0xbeaaa9ed0b007423 */ /* 0x000fc80000010000 */
[----:B------:R-:W-:-:S04]  /*0570*/  FFMA.FTZ R11, R11, R0, RZ ;  /* 0x000000000b0b7223 */ /* 0x000fc800000100ff */
[----:B------:R-:W-:-:S02]  /*0580*/  FFMA.FTZ R10, R6, R11, R6 ;  /* 0x0000000b060a7223 */ /* 0x000fc40000010006 */
.L_x_8:
[----:B------:R-:W-:Y:S05]  /*0590*/  BSYNC B0 ;  /* 0x0000000000007941 */ /* 0x000fea0003800000 */
.L_x_6:
[----:B------:R-:W-:Y:S01]  /*05a0*/  FADD.FTZ R15, |R8|, -RZ ;  /* 0x800000ff080f7221 */ /* 0x000fe20000010200 */
[----:B------:R-:W-:Y:S01]  /*05b0*/  BSSY B0, `(.L_x_9) ;  /* 0x0000015000007945 */ /* 0x000fe20003800000 */
[----:B------:R-:W-:-:S03]  /*05c0*/  SHF.R.S32.HI R6, RZ, 0x1f, R3 ;  /* 0x0000001fff067819 */ /* 0x000fc60000011403 */
        /* <DEDUP_REMOVED lines=12> */
.L_x_10:
[----:B------:R-:W-:Y:S01]  /*0690*/  MOV R0, 0x3c80f082 ;  /* 0x3c80f08200007802 */ /* 0x000fe20000000f00 */
[----:B------:R-:W-:-:S04]  /*06a0*/  FMUL R11, R8, R8 ;  /* 0x00000008080b7220 */ /* 0x000fc80000400000 */
[----:B------:R-:W-:-:S04]  /*06b0*/  FFMA.FTZ R0, R11, R0, -0.052303962409496307373 ;  /* 0xbd563cae0b007423 */ /* 0x000fc80000010000 */
[----:B------:R-:W-:-:S04]  /*06c0*/  FFMA.FTZ R0, R11, R0, 0.1331529766321182251 ;  /* 0x3e0859410b007423 */ /* 0x000fc80000010000 */
[----:B------:R-:W-:-:S04]  /*06d0*/  FFMA.FTZ R0, R11, R0, -0.33332768082618713379 ;  /* 0xbeaaa9ed0b007423 */ /* 0x000fc80000010000 */
[----:B------:R-:W-:-:S04]  /*06e0*/  FFMA.FTZ R11, R11, R0, RZ ;  /* 0x000000000b0b7223 */ /* 0x000fc800000100ff */
[----:B------:R-:W-:-:S02]  /*06f0*/  FFMA.FTZ R8, R8, R11, R8 ;  /* 0x0000000b08087223 */ /* 0x000fc40000010008 */
.L_x_11:
[----:B------:R-:W-:Y:S05]  /*0700*/  BSYNC B0 ;  /* 0x0000000000007941 */ /* 0x000fea0003800000 */
.L_x_9:
[----:B------:R-:W-:-:S04]  /*0710*/  SHF.R.S32.HI R11, RZ, 0x1f, R2 ;  /* 0x0000001fff0b7819 */ /* 0x000fc80000011402 */
[----:B------:R-:W-:-:S04]  /*0720*/  LEA.HI R11, R11, R2, RZ, 0xa ;  /* 0x000000020b0b7211 */ /* 0x000fc800078f50ff */
[----:B------:R-:W-:-:S04]  /*0730*/  LOP3.LUT R11, R11, 0xfffffc00, RZ, 0xc0, !PT ;  /* 0xfffffc000b0b7812 */ /* 0x000fc800078ec0ff */
[----:B------:R-:W-:Y:S02]  /*0740*/  IADD3 R14, -R11, R2, RZ ;  /* 0x000000020b0e7210 */ /* 0x000fe40007ffe1ff */
[C---:B------:R-:W-:Y:S02]  /*0750*/  IADD3 R11, R5.reuse, 0x1, RZ ;  /* 0x00000001050b7810 */ /* 0x040fe40007ffe0ff */
[-C--:B------:R-:W-:Y:S02]  /*0760*/  ISETP.GT.AND P0, PT, R5, R14.reuse, PT ;  /* 0x0000000e0500720c */ /* 0x080fe40003f04270 */
[----:B------:R-:W-:Y:S02]  /*0770*/  ISETP.GT.AND P1, PT, R11, R14, PT ;  /* 0x0000000e0b00720c */ /* 0x000fe40003f24270 */
[----:B------:R-:W-:Y:S02]  /*0780*/  FSEL R16, RZ, -INF , !P0 ;  /* 0xff800000ff107808 */ /* 0x000fe40004000000 */
[----:B------:R-:W-:-:S03]  /*0790*/  FSEL R18, RZ, -INF , !P1 ;  /* 0xff800000ff127808 */ /* 0x000fc60004800000 */
[----:B------:R-:W-:Y:S01]  /*07a0*/  FFMA R20, R7, 50, R16 ;  /* 0x4248000007147823 */ /* 0x000fe20000000010 */
[----:B------:R-:W-:Y:S01]  /*07b0*/  IADD3 R7, R5, 0x2, RZ ;  /* 0x0000000205077810 */ /* 0x000fe20007ffe0ff */
[----:B------:R-:W-:Y:S01]  /*07c0*/  FFMA R11, R9, 50, R18 ;  /* 0x42480000090b7823 */ /* 0x000fe20000000012 */
[----:B------:R-:W-:Y:S02]  /*07d0*/  IADD3 R5, R5, 0x3, RZ ;  /* 0x0000000305057810 */ /* 0x000fe40007ffe0ff */
[C---:B------:R-:W-:Y:S02]  /*07e0*/  FSETP.NAN.AND P1, PT, R20.reuse, R20, PT ;  /* 0x000000141400720b */ /* 0x040fe40003f28000 */
[----:B------:R-:W-:-:S04]  /*07f0*/  FSETP.GT.AND P0, PT, R20, R11, PT ;  /* 0x0000000b1400720b */ /* 0x000fc80003f04000 */
[C---:B------:R-:W-:Y:S02]  /*0800*/  FSEL R9, R20.reuse, R11, P0 ;  /* 0x0000000b14097208 */ /* 0x040fe40000000000 */
[----:B------:R-:W-:Y:S02]  /*0810*/  ISETP.GT.AND P0, PT, R7, R14, PT ;  /* 0x0000000e0700720c */ /* 0x000fe40003f04270 */
[----:B------:R-:W-:Y:S02]  /*0820*/  FSEL R16, R20, R9, P1 ;  /* 0x0000000914107208 */ /* 0x000fe40000800000 */
[----:B------:R-:W-:Y:S02]  /*0830*/  FSEL R7, RZ, -INF , !P0 ;  /* 0xff800000ff077808 */ /* 0x000fe40004000000 */
[----:B------:R-:W-:Y:S02]  /*0840*/  FSETP.NAN.AND P2, PT, R16, R16, PT ;  /* 0x000000101000720b */ /* 0x000fe40003f48000 */
[----:B------:R-:W-:Y:S01]  /*0850*/  ISETP.GT.AND P0, PT, R5, R14, PT ;  /* 0x0000000e0500720c */ /* 0x000fe20003f04270 */
[----:B------:R-:W-:Y:S01]  /*0860*/  FFMA R15, R10, 50, R7 ;  /* 0x424800000a0f7823 */ /* 0x000fe20000000007 */
[----:B------:R-:W-:-:S02]  /*0870*/  SHF.R.U32.HI R7, RZ, 0x3, R4 ;  /* 0x00000003ff077819 */ /* 0x000fc40000011604 */
[----:B------:R-:W-:Y:S02]  /*0880*/  FSEL R5, RZ, -INF , !P0 ;  /* 0xff800000ff057808 */ /* 0x000fe40004000000 */
[----:B------:R-:W-:-:S03]  /*0890*/  FSETP.GT.AND P1, PT, R16, R15, PT ;  /* 0x0000000f1000720b */ /* 0x000fc60003f24000 */
[----:B------:R-:W-:Y:S02]  /*08a0*/  FFMA R17, R8, 50, R5 ;  /* 0x4248000008117823 */ /* 0x000fe40000000005 */
[----:B------:R-:W-:-:S04]  /*08b0*/  @!P2 FSEL R16, R16, R15, P1 ;  /* 0x0000000f1010a208 */ /* 0x000fc80000800000 */
[C---:B------:R-:W-:Y:S02]  /*08c0*/  FSETP.NAN.AND P1, PT, R16.reuse, R16, PT ;  /* 0x000000101000720b */ /* 0x040fe40003f28000 */
[----:B------:R-:W-:-:S11]  /*08d0*/  FSETP.GT.AND P0, PT, R16, R17, PT ;  /* 0x000000111000720b */ /* 0x000fd60003f04000 */
[----:B------:R-:W-:-:S04]  /*08e0*/  @!P1 FSEL R16, R16, R17, P0 ;  /* 0x0000001110109208 */ /* 0x000fc80000000000 */
[C---:B------:R-:W-:Y:S01]  /*08f0*/  FSETP.NAN.AND P1, PT, R16.reuse, R16, PT ;  /* 0x000000101000720b */ /* 0x040fe20003f28000 */
[----:B------:R-:W0:Y:S02]  /*0900*/  SHFL.BFLY PT, R5, R16, 0x10, 0x1f ;  /* 0x0e001f0010057f89 */ /* 0x000e2400000e0000 */
[----:B0-----:R-:W-:-:S13]  /*0910*/  FSETP.GT.AND P0, PT, R16, R5, PT ;  /* 0x000000051000720b */ /* 0x001fda0003f04000 */
        /* <DEDUP_REMOVED lines=12> */
[----:B------:R-:W-:Y:S02]  /*09e0*/  @!P0 FSEL R16, R16, R5, P1 ;  /* 0x0000000510108208 */ /* 0x000fe40000800000 */
[----:B------:R-:W-:Y:S02]  /*09f0*/  LOP3.LUT P1, RZ, R4, 0x1f, RZ, 0xc0, !PT ;  /* 0x0000001f04ff7812 */ /* 0x000fe4000782c0ff */
[C---:B------:R-:W-:Y:S01]  /*0a00*/  FSETP.NAN.AND P2, PT, R16.reuse, R16, PT ;  /* 0x000000101000720b */ /* 0x040fe20003f48000 */
[----:B------:R-:W0:Y:S02]  /*0a10*/  SHFL.BFLY PT, R5, R16, 0x1, 0x1f ;  /* 0x0c201f0010057f89 */ /* 0x000e2400000e0000 */
[----:B0-----:R-:W-:-:S13]  /*0a20*/  FSETP.GT.AND P0, PT, R16, R5, PT ;  /* 0x000000051000720b */ /* 0x001fda0003f04000 */
[----:B------:R-:W-:Y:S02]  /*0a30*/  @!P0 FSEL R16, R16, R5, P2 ;  /* 0x0000000510108208 */ /* 0x000fe40001000000 */
[----:B------:R-:W-:Y:S02]  /*0a40*/  ISETP.GE.AND P2, PT, R4, 0x8, PT ;  /* 0x000000080400780c */ /* 0x000fe40003f46270 */
[----:B------:R-:W-:-:S05]  /*0a50*/  LOP3.LUT R5, R7, 0x1c, RZ, 0xc0, !PT ;  /* 0x0000001c07057812 */ /* 0x000fca00078ec0ff */
[----:B------:R-:W-:Y:S04]  /*0a60*/  @!P1 STS [R5], R16 ;  /* 0x0000001005009388 */ /* 0x000fe80000000800 */
[----:B------:R-:W-:Y:S06]  /*0a70*/  BAR.SYNC 0x0 ;  /* 0x0000000000007b1d */ /* 0x000fec0000000000 */
[----:B------:R-:W0:Y:S04]  /*0a80*/  @!P2 LDS R8, [R4.X4] ;  /* 0x000000000408a984 */ /* 0x000e280000004800 */
[----:B0-----:R-:W0:Y:S01]  /*0a90*/  SHFL.BFLY PT, R7, R8, 0x4, 0x1f ;  /* 0x0c801f0008077f89 */ /* 0x001e2200000e0000 */
[----:B------:R-:W-:-:S02]  /*0aa0*/  FSETP.NAN.AND P3, PT, R8, R8, PT ;  /* 0x000000080800720b */ /* 0x000fc40003f68000 */
[----:B0-----:R-:W-:-:S04]  /*0ab0*/  FSETP.GT.AND P0, PT, R8, R7, PT ;  /* 0x000000070800720b */ /* 0x001fc80003f04000 */
[----:B------:R-:W-:-:S04]  /*0ac0*/  FSEL R7, R8, R7, P0 ;  /* 0x0000000708077208 */ /* 0x000fc80000000000 */
[----:B------:R-:W-:-:S04]  /*0ad0*/  FSEL R9, R8, R7, P3 ;  /* 0x0000000708097208 */ /* 0x000fc80001800000 */
[C---:B------:R-:W-:Y:S01]  /*0ae0*/  FSETP.NAN.AND P3, PT, R9.reuse, R9, PT ;  /* 0x000000090900720b */ /* 0x040fe20003f68000 */
[----:B------:R-:W0:Y:S02]  /*0af0*/  SHFL.BFLY PT, R10, R9, 0x2, 0x1f ;  /* 0x0c401f00090a7f89 */ /* 0x000e2400000e0000 */
[----:B0-----:R-:W-:-:S13]  /*0b00*/  FSETP.GT.AND P0, PT, R9, R10, PT ;  /* 0x0000000a0900720b */ /* 0x001fda0003f04000 */
[----:B------:R-:W-:Y:S02]  /*0b10*/  @!P0 FSEL R9, R9, R10, P3 ;  /* 0x0000000a09098208 */ /* 0x000fe40001800000 */
[C---:B------:R-:W-:Y:S02]  /*0b20*/  LOP3.LUT P0, RZ, R4.reuse, 0x7, RZ, 0xc0, !PT ;  /* 0x0000000704ff7812 */ /* 0x040fe4000780c0ff */
[C---:B------:R-:W-:Y:S01]  /*0b30*/  FSETP.NAN.AND P4, PT, R9.reuse, R9, PT ;  /* 0x000000090900720b */ /* 0x040fe20003f88000 */
[----:B------:R-:W0:Y:S01]  /*0b40*/  SHFL.BFLY PT, R10, R9, 0x1, 0x1f ;  /* 0x0c201f00090a7f89 */ /* 0x000e2200000e0000 */
[----:B------:R-:W-:Y:S02]  /*0b50*/  ISETP.LT.AND P0, PT, R4, 0x8, !P0 ;  /* 0x000000080400780c */ /* 0x000fe40004701270 */
[----:B0-----:R-:W-:-:S13]  /*0b60*/  FSETP.GT.AND P3, PT, R9, R10, PT ;  /* 0x0000000a0900720b */ /* 0x001fda0003f64000 */
[----:B------:R-:W-:-:S05]  /*0b70*/  @!P3 FSEL R9, R9, R10, P4 ;  /* 0x0000000a0909b208 */ /* 0x000fca0002000000 */
[----:B------:R-:W-:Y:S04]  /*0b80*/  @P0 STS [R4.X4], R9 ;  /* 0x0000000904000388 */ /* 0x000fe80000004800 */
[----:B------:R-:W-:Y:S06]  /*0b90*/  BAR.SYNC 0x0 ;  /* 0x0000000000007b1d */ /* 0x000fec0000000000 */
[----:B------:R-:W0:Y:S02]  /*0ba0*/  LDS R7, [RZ] ;  /* 0x00000000ff077984 */ /* 0x000e240000000800 */
[----:B0-----:R-:W-:-:S04]  /*0bb0*/  FADD R7, RZ, R7 ;  /* 0x00000007ff077221 */ /* 0x001fc80000000000 */
[--C-:B------:R-:W-:Y:S01]  /*0bc0*/  FADD R8, R20, -R7.reuse ;  /* 0x8000000714087221 */ /* 0x100fe20000000000 */
[----:B------:R-:W-:-:S03]  /*0bd0*/  FADD R10, R15, -R7 ;  /* 0x800000070f0a7221 */ /* 0x000fc60000000000 */
[----:B------:R-:W-:Y:S01]  /*0be0*/  FMUL R13, R8, 1.4426950216293334961 ;  /* 0x3fb8aa3b080d7820 */ /* 0x000fe20000400000 */
[----:B------:R-:W-:Y:S01]  /*0bf0*/  FADD R8, R11, -R7 ;  /* 0x800000070b087221 */ /* 0x000fe20000000000 */
[----:B------:R-:W-:-:S03]  /*0c00*/  FMUL R15, R10, 1.4426950216293334961 ;  /* 0x3fb8aa3b0a0f7820 */ /* 0x000fc60000400000 */
[----:B------:R-:W-:Y:S01]  /*0c10*/  FMUL R14, R8, 1.4426950216293334961 ;  /* 0x3fb8aa3b080e7820 */ /* 0x000fe20000400000 */
[----:B------:R-:W-:Y:S01]  /*0c20*/  FADD R8, R17, -R7 ;  /* 0x8000000711087221 */ /* 0x000fe20000000000 */
[----:B------:R-:W-:Y:S06]  /*0c30*/  BAR.SYNC 0x0 ;  /* 0x0000000000007b1d */ /* 0x000fec0000000000 */
[----:B------:R-:W-:Y:S01]  /*0c40*/  FSETP.GEU.AND P3, PT, R13, -126, PT ;  /* 0xc2fc00000d00780b */ /* 0x000fe20003f6e000 */
[----:B------:R-:W-:Y:S01]  /*0c50*/  FMUL R16, R8, 1.4426950216293334961 ;  /* 0x3fb8aa3b08107820 */ /* 0x000fe20000400000 */
[----:B------:R-:W-:-:S02]  /*0c60*/  FSETP.GEU.AND P4, PT, R14, -126, PT ;  /* 0xc2fc00000e00780b */ /* 0x000fc40003f8e000 */
[----:B------:R-:W-:Y:S02]  /*0c70*/  FSETP.GEU.AND P5, PT, R15, -126, PT ;  /* 0xc2fc00000f00780b */ /* 0x000fe40003fae000 */
[----:B------:R-:W-:-:S07]  /*0c80*/  FSETP.GEU.AND P6, PT, R16, -126, PT ;  /* 0xc2fc00001000780b */ /* 0x000fce0003fce000 */
[----:B------:R-:W-:Y:S02]  /*0c90*/  @!P3 FMUL R13, R13, 0.5 ;  /* 0x3f0000000d0db820 */ /* 0x000fe40000400000 */
[----:B------:R-:W-:Y:S02]  /*0ca0*/  @!P4 FMUL R14, R14, 0.5 ;  /* 0x3f0000000e0ec820 */ /* 0x000fe40000400000 */
[----:B------:R-:W0:Y:S01]  /*0cb0*/  MUFU.EX2 R8, R13 ;  /* 0x0000000d00087308 */ /* 0x000e220000000800 */
[----:B------:R-:W-:Y:S01]  /*0cc0*/  @!P5 FMUL R15, R15, 0.5 ;  /* 0x3f0000000f0fd820 */ /* 0x000fe20000400000 */
[----:B------:R-:W-:-:S06]  /*0cd0*/  @!P6 FMUL R16, R16, 0.5 ;  /* 0x3f0000001010e820 */ /* 0x000fcc0000400000 */
[----:B------:R-:W1:Y:S08]  /*0ce0*/  MUFU.EX2 R9, R14 ;  /* 0x0000000e00097308 */ /* 0x000e700000000800 */
[----:B------:R-:W2:Y:S01]  /*0cf0*/  MUFU.EX2 R10, R15 ;  /* 0x0000000f000a7308 */ /* 0x000ea20000000800 */
[----:B0-----:R-:W-:-:S07]  /*0d00*/  @!P3 FMUL R8, R8, R8 ;  /* 0x000000080808b220 */ /* 0x001fce0000400000 */
[----:B------:R-:W0:Y:S01]  /*0d10*/  MUFU.EX2 R11, R16 ;  /* 0x00000010000b7308 */ /* 0x000e220000000800 */
[----:B-1----:R-:W-:-:S04]  /*0d20*/  @!P4 FMUL R9, R9, R9 ;  /* 0x000000090909c220 */ /* 0x002fc80000400000 */
[----:B------:R-:W-:Y:S01]  /*0d30*/  FADD R13, R8, R9 ;  /* 0x00000009080d7221 */ /* 0x000fe20000000000 */
[----:B--2---:R-:W-:-:S04]  /*0d40*/  @!P5 FMUL R10, R10, R10 ;  /* 0x0000000a0a0ad220 */ /* 0x004fc80000400000 */
[----:B------:R-:W-:Y:S01]  /*0d50*/  FADD R18, R10, R13 ;  /* 0x0000000d0a127221 */ /* 0x000fe20000000000 */
[----:B0-----:R-:W-:-:S04]  /*0d60*/  @!P6 FMUL R11, R11, R11 ;  /* 0x0000000b0b0be220 */ /* 0x001fc80000400000 */
[----:B------:R-:W-:-:S05]  /*0d70*/  FADD R18, R11, R18 ;  /* 0x000000120b127221 */ /* 0x000fca0000000000 */
[----:B------:R-:W0:Y:S02]  /*0d80*/  SHFL.BFLY PT, R13, R18, 0x10, 0x1f ;  /* 0x0e001f00120d7f89 */ /* 0x000e2400000e0000 */
[----:B0-----:R-:W-:-:S05]  /*0d90*/  FADD R13, R18, R13 ;  /* 0x0000000d120d7221 */ /* 0x001fca0000000000 */
        /* <DEDUP_REMOVED lines=8> */
[----:B------:R-:W-:Y:S04]  /*0e20*/  @!P1 STS [R5], R20 ;  /* 0x0000001405009388 */ /* 0x000fe80000000800 */
[----:B------:R-:W-:Y:S06]  /*0e30*/  BAR.SYNC 0x0 ;  /* 0x0000000000007b1d */ /* 0x000fec0000000000 */
[----:B------:R-:W0:Y:S01]  /*0e40*/  @!P2 LDS R0, [R4.X4] ;  /* 0x000000000400a984 */ /* 0x000e220000004800 */
[----:B------:R-:W-:-:S02]  /*0e50*/  ISETP.NE.AND P2, PT, R12, RZ, PT ;  /* 0x000000ff0c00720c */ /* 0x000fc40003f45270 */
[----:B------:R-:W-:Y:S01]  /*0e60*/  LEA R12, P3, R3, c[0x0][0x178], 0x1 ;  /* 0x00005e00030c7a11 */ /* 0x000fe200078608ff */
[----:B0-----:R-:W0:Y:S02]  /*0e70*/  SHFL.BFLY PT, R13, R0, 0x4, 0x1f ;  /* 0x0c801f00000d7f89 */ /* 0x001e2400000e0000 */
[----:B0-----:R-:W-:-:S05]  /*0e80*/  FADD R13, R0, R13 ;  /* 0x0000000d000d7221 */ /* 0x001fca0000000000 */
[----:B------:R-:W0:Y:S02]  /*0e90*/  SHFL.BFLY PT, R14, R13, 0x2, 0x1f ;  /* 0x0c401f000d0e7f89 */ /* 0x000e2400000e0000 */
[----:B0-----:R-:W-:Y:S01]  /*0ea0*/  FADD R14, R13, R14 ;  /* 0x0000000e0d0e7221 */ /* 0x001fe20000000000 */
[----:B------:R-:W-:-:S04]  /*0eb0*/  LEA.HI.X R13, R3, c[0x0][0x17c], R6, 0x1, P3 ;  /* 0x00005f00030d7a11 */ /* 0x000fc800018f0c06 */
[----:B------:R-:W0:Y:S02]  /*0ec0*/  SHFL.BFLY PT, R15, R14, 0x1, 0x1f ;  /* 0x0c201f000e0f7f89 */ /* 0x000e2400000e0000 */
[----:B0-----:R-:W-:-:S05]  /*0ed0*/  FADD R15, R14, R15 ;  /* 0x0000000f0e0f7221 */ /* 0x001fca0000000000 */
[----:B------:R-:W-:Y:S04]  /*0ee0*/  @P0 STS [R4.X4], R15 ;  /* 0x0000000f04000388 */ /* 0x000fe80000004800 */
[----:B------:R-:W-:Y:S06]  /*0ef0*/  BAR.SYNC 0x0 ;  /* 0x0000000000007b1d */ /* 0x000fec0000000000 */
[----:B------:R-:W0:Y:S01]  /*0f00*/  LDS R5, [RZ] ;  /* 0x00000000ff057984 */ /* 0x000e220000000800 */
[----:B------:R-:W-:Y:S01]  /*0f10*/  MOV R15, 0x4 ;  /* 0x00000004000f7802 */ /* 0x000fe20000000f00 */
[----:B0-----:R-:W-:-:S04]  /*0f20*/  FADD R17, RZ, R5 ;  /* 0x00000005ff117221 */ /* 0x001fc80000000000 */
[CC--:B------:R-:W-:Y:S01]  /*0f30*/  IMAD.WIDE R4, R2.reuse, R15.reuse, c[0x0][0x168] ;  /* 0x00005a0002047625 */ /* 0x0c0fe200078e020f */
[C---:B------:R-:W-:Y:S01]  /*0f40*/  FMUL R0, R17.reuse, 0.25 ;  /* 0x3e80000011007820 */ /* 0x040fe20000400000 */
[C---:B------:R-:W-:Y:S02]  /*0f50*/  FSETP.GEU.AND P1, PT, |R17|.reuse, 1.175494350822287508e-38, PT ;  /* 0x008000001100780b */ /* 0x040fe40003f2e200 */
[----:B------:R-:W-:Y:S01]  /*0f60*/  IMAD.WIDE R2, R2, R15, c[0x0][0x170] ;  /* 0x00005c0002027625 */ /* 0x000fe200078e020f */
[----:B------:R-:W-:-:S04]  /*0f70*/  FSETP.GT.AND P0, PT, |R17|, 8.50705917302346158658e+37, PT ;  /* 0x7e8000001100780b */ /* 0x000fc80003f04200 */
[----:B------:R-:W-:-:S06]  /*0f80*/  FSEL R0, R0, R17, P0 ;  /* 0x0000001100007208 */ /* 0x000fcc0000000000 */
[----:B------:R-:W-:-:S03]  /*0f90*/  @!P1 FMUL R0, R0, 16777216 ;  /* 0x4b80000000009820 */ /* 0x000fc60000400000 */
[----:B------:R-:W-:Y:S01]  /*0fa0*/  @P0 FMUL R8, R8, 0.25 ;  /* 0x3e80000008080820 */ /* 0x000fe20000400000 */
[----:B------:R-:W-:Y:S01]  /*0fb0*/  @P0 FMUL R9, R9, 0.25 ;  /* 0x3e80000009090820 */ /* 0x000fe20000400000 */
[----:B------:R-:W-:Y:S01]  /*0fc0*/  @P0 FMUL R10, R10, 0.25 ;  /* 0x3e8000000a0a0820 */ /* 0x000fe20000400000 */
[----:B------:R-:W-:Y:S01]  /*0fd0*/  @P0 FMUL R11, R11, 0.25 ;  /* 0x3e8000000b0b0820 */ /* 0x000fe20000400000 */
[----:B------:R-:W0:Y:S01]  /*0fe0*/  MUFU.RCP R0, R0 ;  /* 0x0000000000007308 */ /* 0x000e220000001000 */
[----:B------:R-:W-:Y:S01]  /*0ff0*/  @!P1 FMUL R8, R8, 16777216 ;  /* 0x4b80000008089820 */ /* 0x000fe20000400000 */
[----:B------:R-:W-:Y:S01]  /*1000*/  @!P1 FMUL R9, R9, 16777216 ;  /* 0x4b80000009099820 */ /* 0x000fe20000400000 */
[----:B------:R-:W-:Y:S01]  /*1010*/  @!P1 FMUL R10, R10, 16777216 ;  /* 0x4b8000000a0a9820 */ /* 0x000fe20000400000 */
[----:B------:R-:W-:Y:S01]  /*1020*/  @!P1 FMUL R11, R11, 16777216 ;  /* 0x4b8000000b0b9820 */ /* 0x000fe20000400000 */
[C---:B0-----:R-:W-:Y:S01]  /*1030*/  FMUL R8, R0.reuse, R8 ;  /* 0x0000000800087220 */ /* 0x041fe20000400000 */
[C---:B------:R-:W-:Y:S01]  /*1040*/  FMUL R9, R0.reuse, R9 ;  /* 0x0000000900097220 */ /* 0x040fe20000400000 */
[C---:B------:R-:W-:Y:S01]  /*1050*/  FMUL R10, R0.reuse, R10 ;  /* 0x0000000a000a7220 */ /* 0x040fe20000400000 */
[----:B------:R-:W-:-:S03]  /*1060*/  FMUL R11, R0, R11 ;  /* 0x0000000b000b7220 */ /* 0x000fc60000400000 */
[----:B------:R-:W-:Y:S02]  /*1070*/  F2FP.BF16.F32.PACK_AB R8, R9, R8 ;  /* 0x000000080908723e */ /* 0x000fe400000010ff */
[----:B------:R-:W-:-:S05]  /*1080*/  F2FP.BF16.F32.PACK_AB R9, R11, R10 ;  /* 0x0000000a0b09723e */ /* 0x000fca00000010ff */
[----:B------:R0:W-:Y:S04]  /*1090*/  STG.E.64 [R12.64], R8 ;  /* 0x000000080c007986 */ /* 0x0001e8000c101b04 */
[----:B------:R0:W-:Y:S01]  /*10a0*/  @!P2 STG.E [R4.64], R7 ;  /* 0x000000070400a986 */ /* 0x0001e2000c101904 */
[----:B------:R-:W-:Y:S05]  /*10b0*/  @P2 EXIT ;  /* 0x000000000000294d */ /* 0x000fea0003800000 */
[----:B------:R-:W-:Y:S01]  /*10c0*/  STG.E [R2.64], R17 ;  /* 0x0000001102007986 */ /* 0x000fe2000c101904 */
[----:B------:R-:W-:Y:S05]  /*10d0*/  EXIT ;  /* 0x000000000000794d */ /* 0x000fea0003800000 */
.L_x_12:
[----:B------:R-:W-:-:S00]  /*10e0*/  BRA `(.L_x_12) ;  /* 0xfffffff000007947 */ /* 0x000fc0000383ffff */
[----:B------:R-:W-:-:S00]  /*10f0*/  NOP ;  /* 0x0000000000007918 */ /* 0x000fc00000000000 */
        /* <DEDUP_REMOVED lines=8> */
.L_x_13:


//--------------------- .nv.global.init           --------------------------
	.section	.nv.global.init,"aw",@progbits
.nv.global.init:
	.type		_$_str,@object
	.size		_$_str,(.L_0 - _$_str)
_$_str:
        /*0000*/ 	.byte	0x5f, 0x5f, 0x43, 0x55, 0x44, 0x41, 0x5f, 0x46, 0x54, 0x5a, 0x00
.L_0:


//--------------------- .nv.shared.triton__0d1d2d3d4de5de --------------------------
	.section	.nv.shared.triton__0d1d2d3d4de5de,"aw",@nobits
	.align	16
